//
// Generated by NVIDIA NVVM Compiler
//
// Compiler Build ID: CL-36424714
// Cuda compilation tools, release 13.0, V13.0.88
// Based on NVVM 20.0.0
//

.version 9.0
.target sm_100
.address_size 64

	// .globl	_Z27conv2d_float4_shared_kernelPK6float4PS_ii
.const .align 16 .b8 d_k3x3[144];
.extern .shared .align 16 .b8 smem[];

.visible .entry _Z27conv2d_float4_shared_kernelPK6float4PS_ii(
	.param .u64 .ptr .align 1 _Z27conv2d_float4_shared_kernelPK6float4PS_ii_param_0,
	.param .u64 .ptr .align 1 _Z27conv2d_float4_shared_kernelPK6float4PS_ii_param_1,
	.param .u32 _Z27conv2d_float4_shared_kernelPK6float4PS_ii_param_2,
	.param .u32 _Z27conv2d_float4_shared_kernelPK6float4PS_ii_param_3
)
{
	.reg .pred 	%p<16>;
	.reg .b32 	%r<52>;
	.reg .b32 	%f<122>;
	.reg .b64 	%rd<9>;

	ld.param.u64 	%rd2, [_Z27conv2d_float4_shared_kernelPK6float4PS_ii_param_0];
	ld.param.u64 	%rd3, [_Z27conv2d_float4_shared_kernelPK6float4PS_ii_param_1];
	ld.param.u32 	%r29, [_Z27conv2d_float4_shared_kernelPK6float4PS_ii_param_2];
	ld.param.u32 	%r30, [_Z27conv2d_float4_shared_kernelPK6float4PS_ii_param_3];
	mov.u32 	%r31, %ctaid.x;
	mov.u32 	%r1, %ntid.x;
	mul.lo.s32 	%r2, %r31, %r1;
	mov.u32 	%r32, %ctaid.y;
	mov.u32 	%r3, %ntid.y;
	mul.lo.s32 	%r4, %r32, %r3;
	add.s32 	%r5, %r1, 2;
	add.s32 	%r33, %r3, 2;
	mov.u32 	%r6, %tid.y;
	setp.ge.u32 	%p2, %r6, %r33;
	@%p2 bra 	$L__BB0_8;
	mov.u32 	%r7, %tid.x;
	sub.s32 	%r8, %r7, %r1;
	shl.b32 	%r34, %r7, 4;
	mov.u32 	%r35, smem;
	add.s32 	%r9, %r35, %r34;
	shl.b32 	%r10, %r5, 4;
	shl.b32 	%r11, %r1, 4;
	add.s32 	%r12, %r7, %r2;
	add.s32 	%r13, %r12, -1;
	cvta.to.global.u64 	%rd1, %rd2;
	mov.u32 	%r47, %r6;
$L__BB0_2:
	setp.ge.u32 	%p3, %r7, %r5;
	@%p3 bra 	$L__BB0_7;
	add.s32 	%r36, %r47, %r4;
	add.s32 	%r37, %r36, -1;
	setp.ne.s32 	%p4, %r36, 0;
	setp.le.s32 	%p5, %r36, %r29;
	and.pred  	%p1, %p4, %p5;
	mad.lo.s32 	%r50, %r10, %r47, %r9;
	mad.lo.s32 	%r49, %r37, %r30, %r13;
	mov.u32 	%r48, %r12;
	mov.u32 	%r51, %r8;
$L__BB0_4:
	setp.gt.s32 	%p6, %r48, 0;
	setp.le.s32 	%p7, %r48, %r30;
	and.pred  	%p8, %p6, %p7;
	and.pred  	%p9, %p8, %p1;
	mov.f32 	%f118, 0f00000000;
	not.pred 	%p10, %p9;
	mov.f32 	%f119, %f118;
	mov.f32 	%f120, %f118;
	mov.f32 	%f121, %f118;
	@%p10 bra 	$L__BB0_6;
	mul.wide.s32 	%rd4, %r49, 16;
	add.s64 	%rd5, %rd1, %rd4;
	ld.global.nc.v4.f32 	{%f118, %f119, %f120, %f121}, [%rd5];
$L__BB0_6:
	st.shared.v4.f32 	[%r50], {%f118, %f119, %f120, %f121};
	add.s32 	%r51, %r51, %r1;
	add.s32 	%r50, %r50, %r11;
	add.s32 	%r49, %r49, %r1;
	add.s32 	%r48, %r48, %r1;
	setp.lt.u32 	%p11, %r51, 2;
	@%p11 bra 	$L__BB0_4;
$L__BB0_7:
	add.s32 	%r25, %r47, %r3;
	setp.lt.u32 	%p12, %r47, 2;
	mov.u32 	%r47, %r25;
	@%p12 bra 	$L__BB0_2;
$L__BB0_8:
	bar.sync 	0;
	mov.u32 	%r26, %tid.x;
	add.s32 	%r27, %r2, %r26;
	add.s32 	%r28, %r4, %r6;
	setp.ge.s32 	%p13, %r27, %r30;
	setp.ge.s32 	%p14, %r28, %r29;
	or.pred  	%p15, %p13, %p14;
	@%p15 bra 	$L__BB0_10;
	mad.lo.s32 	%r39, %r6, %r5, %r26;
	shl.b32 	%r40, %r39, 4;
	mov.u32 	%r41, smem;
	add.s32 	%r42, %r41, %r40;
	ld.shared.v4.f32 	{%f10, %f11, %f12, %f13}, [%r42];
	ld.const.v4.f32 	{%f14, %f15, %f16, %f17}, [d_k3x3];
	fma.rn.f32 	%f18, %f10, %f14, 0f00000000;
	fma.rn.f32 	%f19, %f11, %f15, 0f00000000;
	fma.rn.f32 	%f20, %f12, %f16, 0f00000000;
	fma.rn.f32 	%f21, %f13, %f17, 0f00000000;
	ld.shared.v4.f32 	{%f22, %f23, %f24, %f25}, [%r42+16];
	ld.const.v4.f32 	{%f26, %f27, %f28, %f29}, [d_k3x3+16];
	fma.rn.f32 	%f30, %f22, %f26, %f18;
	fma.rn.f32 	%f31, %f23, %f27, %f19;
	fma.rn.f32 	%f32, %f24, %f28, %f20;
	fma.rn.f32 	%f33, %f25, %f29, %f21;
	ld.shared.v4.f32 	{%f34, %f35, %f36, %f37}, [%r42+32];
	ld.const.v4.f32 	{%f38, %f39, %f40, %f41}, [d_k3x3+32];
	fma.rn.f32 	%f42, %f34, %f38, %f30;
	fma.rn.f32 	%f43, %f35, %f39, %f31;
	fma.rn.f32 	%f44, %f36, %f40, %f32;
	fma.rn.f32 	%f45, %f37, %f41, %f33;
	shl.b32 	%r43, %r5, 4;
	add.s32 	%r44, %r42, %r43;
	ld.shared.v4.f32 	{%f46, %f47, %f48, %f49}, [%r44];
	ld.const.v4.f32 	{%f50, %f51, %f52, %f53}, [d_k3x3+48];
	fma.rn.f32 	%f54, %f46, %f50, %f42;
	fma.rn.f32 	%f55, %f47, %f51, %f43;
	fma.rn.f32 	%f56, %f48, %f52, %f44;
	fma.rn.f32 	%f57, %f49, %f53, %f45;
	ld.shared.v4.f32 	{%f58, %f59, %f60, %f61}, [%r44+16];
	ld.const.v4.f32 	{%f62, %f63, %f64, %f65}, [d_k3x3+64];
	fma.rn.f32 	%f66, %f58, %f62, %f54;
	fma.rn.f32 	%f67, %f59, %f63, %f55;
	fma.rn.f32 	%f68, %f60, %f64, %f56;
	fma.rn.f32 	%f69, %f61, %f65, %f57;
	ld.shared.v4.f32 	{%f70, %f71, %f72, %f73}, [%r44+32];
	ld.const.v4.f32 	{%f74, %f75, %f76, %f77}, [d_k3x3+80];
	fma.rn.f32 	%f78, %f70, %f74, %f66;
	fma.rn.f32 	%f79, %f71, %f75, %f67;
	fma.rn.f32 	%f80, %f72, %f76, %f68;
	fma.rn.f32 	%f81, %f73, %f77, %f69;
	add.s32 	%r45, %r44, %r43;
	ld.shared.v4.f32 	{%f82, %f83, %f84, %f85}, [%r45];
	ld.const.v4.f32 	{%f86, %f87, %f88, %f89}, [d_k3x3+96];
	fma.rn.f32 	%f90, %f82, %f86, %f78;
	fma.rn.f32 	%f91, %f83, %f87, %f79;
	fma.rn.f32 	%f92, %f84, %f88, %f80;
	fma.rn.f32 	%f93, %f85, %f89, %f81;
	ld.shared.v4.f32 	{%f94, %f95, %f96, %f97}, [%r45+16];
	ld.const.v4.f32 	{%f98, %f99, %f100, %f101}, [d_k3x3+112];
	fma.rn.f32 	%f102, %f94, %f98, %f90;
	fma.rn.f32 	%f103, %f95, %f99, %f91;
	fma.rn.f32 	%f104, %f96, %f100, %f92;
	fma.rn.f32 	%f105, %f97, %f101, %f93;
	ld.shared.v4.f32 	{%f106, %f107, %f108, %f109}, [%r45+32];
	ld.const.v4.f32 	{%f110, %f111, %f112, %f113}, [d_k3x3+128];
	fma.rn.f32 	%f114, %f106, %f110, %f102;
	fma.rn.f32 	%f115, %f107, %f111, %f103;
	fma.rn.f32 	%f116, %f108, %f112, %f104;
	fma.rn.f32 	%f117, %f109, %f113, %f105;
	mad.lo.s32 	%r46, %r30, %r28, %r27;
	cvta.to.global.u64 	%rd6, %rd3;
	mul.wide.s32 	%rd7, %r46, 16;
	add.s64 	%rd8, %rd6, %rd7;
	st.global.v4.f32 	[%rd8], {%f114, %f115, %f116, %f117};
$L__BB0_10:
	ret;

}


// ===== COMPILED SASS (sm_100) =====

	.target	sm_100

	.elftype	@"ET_EXEC"


//--------------------- .note.nv.tkinfo           --------------------------
	.section	.note.nv.tkinfo,"",@"SHT_NOTE"
	.sectionflags	@"SHF_NOTE_NV_TKINFO"
	.tkinfo
        /*0018*/ 	.word	0x00000002
        /*0030*/ 	.string	""
        /*0030*/ 	.string	"ptxas"
        /*0030*/ 	.string	"Cuda compilation tools, release 13.0, V13.0.88"
        /*0030*/ 	.string	"Build cuda_13.0.r13.0/compiler.36424714_0"
        /*0030*/ 	.string	"-arch sm_100 -m 64 "



//--------------------- .note.nv.cuinfo           --------------------------
	.section	.note.nv.cuinfo,"",@"SHT_NOTE"
	.sectionflags	@"SHF_NOTE_NV_CUINFO"
        /*0018*/ 	.short	0x0002
        /*001a*/ 	.short	0x0064
        /*001c*/ 	.short	0x0082
	.zero		2


//--------------------- .nv.info                  --------------------------
	.section	.nv.info,"",@"SHT_CUDA_INFO"
	.align	4


	//----- nvinfo : EIATTR_REGCOUNT
	.align		4
        /*0000*/ 	.byte	0x04, 0x2f
        /*0002*/ 	.short	(.L_2 - .L_1)
	.align		4
.L_1:
        /*0004*/ 	.word	index@(_Z27conv2d_float4_shared_kernelPK6float4PS_ii)
        /*0008*/ 	.word	0x00000020


	//----- nvinfo : EIATTR_FRAME_SIZE
	.align		4
.L_2:
        /*000c*/ 	.byte	0x04, 0x11
        /*000e*/ 	.short	(.L_4 - .L_3)
	.align		4
.L_3:
        /*0010*/ 	.word	index@(_Z27conv2d_float4_shared_kernelPK6float4PS_ii)
        /*0014*/ 	.word	0x00000000


	//----- nvinfo : EIATTR_MIN_STACK_SIZE
	.align		4
.L_4:
        /*0018*/ 	.byte	0x04, 0x12
        /*001a*/ 	.short	(.L_6 - .L_5)
	.align		4
.L_5:
        /*001c*/ 	.word	index@(_Z27conv2d_float4_shared_kernelPK6float4PS_ii)
        /*0020*/ 	.word	0x00000000
.L_6:


//--------------------- .nv.compat                --------------------------
	.section	.nv.compat,"",@"SHT_CUDA_COMPAT_INFO"
	.align	4
        /*0000*/ 	.byte	0x02, 0x09, 0x00, 0x00, 0x02, 0x02, 0x01, 0x00, 0x02, 0x05, 0x05, 0x00, 0x03, 0x07, 0x01, 0x01
        /*0010*/ 	.byte	0x02, 0x03, 0x00, 0x00, 0x02, 0x06, 0x01, 0x00, 0x04, 0x0b, 0x08, 0x00, 0x09, 0x00, 0x00, 0x00
        /*0020*/ 	.byte	0x00, 0x00, 0x00, 0x00


//--------------------- .nv.info._Z27conv2d_float4_shared_kernelPK6float4PS_ii --------------------------
	.section	.nv.info._Z27conv2d_float4_shared_kernelPK6float4PS_ii,"",@"SHT_CUDA_INFO"
	.sectionflags	@""
	.align	4


	//----- nvinfo : EIATTR_CUDA_API_VERSION
	.align		4
        /*0000*/ 	.byte	0x04, 0x37
        /*0002*/ 	.short	(.L_8 - .L_7)
.L_7:
        /*0004*/ 	.word	0x00000082


	//----- nvinfo : EIATTR_KPARAM_INFO
	.align		4
.L_8:
        /*0008*/ 	.byte	0x04, 0x17
        /*000a*/ 	.short	(.L_10 - .L_9)
.L_9:
        /*000c*/ 	.word	0x00000000
        /*0010*/ 	.short	0x0003
        /*0012*/ 	.short	0x0014
        /*0014*/ 	.byte	0x00, 0xf0, 0x11, 0x00


	//----- nvinfo : EIATTR_KPARAM_INFO
	.align		4
.L_10:
        /*0018*/ 	.byte	0x04, 0x17
        /*001a*/ 	.short	(.L_12 - .L_11)
.L_11:
        /*001c*/ 	.word	0x00000000
        /*0020*/ 	.short	0x0002
        /*0022*/ 	.short	0x0010
        /*0024*/ 	.byte	0x00, 0xf0, 0x11, 0x00


	//----- nvinfo : EIATTR_KPARAM_INFO
	.align		4
.L_12:
        /*0028*/ 	.byte	0x04, 0x17
        /*002a*/ 	.short	(.L_14 - .L_13)
.L_13:
        /*002c*/ 	.word	0x00000000
        /*0030*/ 	.short	0x0001
        /*0032*/ 	.short	0x0008
        /*0034*/ 	.byte	0x00, 0xf5, 0x21, 0x00


	//----- nvinfo : EIATTR_KPARAM_INFO
	.align		4
.L_14:
        /*0038*/ 	.byte	0x04, 0x17
        /*003a*/ 	.short	(.L_16 - .L_15)
.L_15:
        /*003c*/ 	.word	0x00000000
        /*0040*/ 	.short	0x0000
        /*0042*/ 	.short	0x0000
        /*0044*/ 	.byte	0x00, 0xf5, 0x21, 0x00


	//----- nvinfo : EIATTR_SPARSE_MMA_MASK
	.align		4
.L_16:
        /*0048*/ 	.byte	0x03, 0x50
        /*004a*/ 	.short	0x0000


	//----- nvinfo : EIATTR_MAXREG_COUNT
	.align		4
        /*004c*/ 	.byte	0x03, 0x1b
        /*004e*/ 	.short	0x00ff


	//----- nvinfo : EIATTR_NUM_BARRIERS
	.align		4
        /*0050*/ 	.byte	0x02, 0x4c
        /*0052*/ 	.byte	0x01
	.zero		1


	//----- nvinfo : EIATTR_MERCURY_ISA_VERSION
	.align		4
        /*0054*/ 	.byte	0x03, 0x5f
        /*0056*/ 	.short	0x0101


	//----- nvinfo : EIATTR_VRC_CTA_INIT_COUNT
	.align		4
        /*0058*/ 	.byte	0x02, 0x4a
	.zero		1
	.zero		1


	//----- nvinfo : EIATTR_EXIT_INSTR_OFFSETS
	.align		4
        /*005c*/ 	.byte	0x04, 0x1c
        /*005e*/ 	.short	(.L_18 - .L_17)


	//   ....[0]....
.L_17:
        /*0060*/ 	.word	0x00000410


	//   ....[1]....
        /*0064*/ 	.word	0x00000840


	//----- nvinfo : EIATTR_CRS_STACK_SIZE
	.align		4
.L_18:
        /*0068*/ 	.byte	0x04, 0x1e
        /*006a*/ 	.short	(.L_20 - .L_19)
.L_19:
        /*006c*/ 	.word	0x00000000


	//----- nvinfo : EIATTR_CBANK_PARAM_SIZE
	.align		4
.L_20:
        /*0070*/ 	.byte	0x03, 0x19
        /*0072*/ 	.short	0x0018


	//----- nvinfo : EIATTR_PARAM_CBANK
	.align		4
        /*0074*/ 	.byte	0x04, 0x0a
        /*0076*/ 	.short	(.L_22 - .L_21)
	.align		4
.L_21:
        /*0078*/ 	.word	index@(.nv.constant0._Z27conv2d_float4_shared_kernelPK6float4PS_ii)
        /*007c*/ 	.short	0x0380
        /*007e*/ 	.short	0x0018


	//----- nvinfo : EIATTR_SW_WAR
	.align		4
.L_22:
        /*0080*/ 	.byte	0x04, 0x36
        /*0082*/ 	.short	(.L_24 - .L_23)
.L_23:
        /*0084*/ 	.word	0x00000008
.L_24:


//--------------------- .nv.callgraph             --------------------------
	.section	.nv.callgraph,"",@"SHT_CUDA_CALLGRAPH"
	.align	4
	.sectionentsize	8
	.align		4
        /*0000*/ 	.word	0x00000000
	.align		4
        /*0004*/ 	.word	0xffffffff
	.align		4
        /*0008*/ 	.word	0x00000000
	.align		4
        /*000c*/ 	.word	0xfffffffe
	.align		4
        /*0010*/ 	.word	0x00000000
	.align		4
        /*0014*/ 	.word	0xfffffffd
	.align		4
        /*0018*/ 	.word	0x00000000
	.align		4
        /*001c*/ 	.word	0xfffffffc


//--------------------- .nv.constant3             --------------------------
	.section	.nv.constant3,"a",@progbits
	.align	16
.nv.constant3:
	.type		d_k3x3,@object
	.size		d_k3x3,(.L_0 - d_k3x3)
d_k3x3:
	.zero		144
.L_0:


//--------------------- .text._Z27conv2d_float4_shared_kernelPK6float4PS_ii --------------------------
	.section	.text._Z27conv2d_float4_shared_kernelPK6float4PS_ii,"ax",@progbits
	.align	128
        .global         _Z27conv2d_float4_shared_kernelPK6float4PS_ii
        .type           _Z27conv2d_float4_shared_kernelPK6float4PS_ii,@function
        .size           _Z27conv2d_float4_shared_kernelPK6float4PS_ii,(.L_x_7 - _Z27conv2d_float4_shared_kernelPK6float4PS_ii)
        .other          _Z27conv2d_float4_shared_kernelPK6float4PS_ii,@"STO_CUDA_ENTRY STV_DEFAULT"
_Z27conv2d_float4_shared_kernelPK6float4PS_ii:
.text._Z27conv2d_float4_shared_kernelPK6float4PS_ii:
[----:B------:R-:W-:Y:S01]  /*0000*/  LDC R1, c[0x0][0x37c] ;  /* 0x0000df00ff017b82 */ /* 0x000fe20000000800 */
[----:B------:R-:W0:Y:S07]  /*0010*/  S2R R23, SR_TID.Y ;  /* 0x0000000000177919 */ /* 0x000e2e0000002200 */
[----:B------:R-:W1:Y:S01]  /*0020*/  LDC R2, c[0x0][0x360] ;  /* 0x0000d800ff027b82 */ /* 0x000e620000000800 */
[----:B------:R-:W2:Y:S01]  /*0030*/  LDCU UR7, c[0x0][0x364] ;  /* 0x00006c80ff0777ac */ /* 0x000ea20008000800 */
[----:B------:R-:W-:Y:S01]  /*0040*/  BSSY.RECONVERGENT B0, `(.L_x_0) ;  /* 0x0000035000007945 */ /* 0x000fe20003800200 */
[----:B------:R-:W3:Y:S05]  /*0050*/  LDCU.64 UR8, c[0x0][0x358] ;  /* 0x00006b00ff0877ac */ /* 0x000eea0008000a00 */
[----:B------:R-:W4:Y:S01]  /*0060*/  S2UR UR4, SR_CTAID.Y ;  /* 0x00000000000479c3 */ /* 0x000f220000002600 */
[----:B------:R-:W0:Y:S07]  /*0070*/  LDCU UR12, c[0x0][0x394] ;  /* 0x00007280ff0c77ac */ /* 0x000e2e0008000800 */
[----:B------:R-:W5:Y:S01]  /*0080*/  S2UR UR6, SR_CTAID.X ;  /* 0x00000000000679c3 */ /* 0x000f620000002500 */
[----:B--2---:R-:W-:Y:S01]  /*0090*/  UIADD3 UR5, UPT, UPT, UR7, 0x2, URZ ;  /* 0x0000000207057890 */ /* 0x004fe2000fffe0ff */
[----:B-1----:R-:W-:-:S05]  /*00a0*/  IADD3 R12, PT, PT, R2, 0x2, RZ ;  /* 0x00000002020c7810 */ /* 0x002fca0007ffe0ff */
[----:B0-----:R-:W-:Y:S01]  /*00b0*/  ISETP.GE.U32.AND P0, PT, R23, UR5, PT ;  /* 0x0000000517007c0c */ /* 0x001fe2000bf06070 */
[----:B----4-:R-:W-:Y:S01]  /*00c0*/  UIMAD UR4, UR4, UR7, URZ ;  /* 0x00000007040472a4 */ /* 0x010fe2000f8e02ff */
[----:B-----5:R-:W-:-:S11]  /*00d0*/  IMAD R0, R2, UR6, RZ ;  /* 0x0000000602007c24 */ /* 0x020fd6000f8e02ff */
[----:B---3--:R-:W-:Y:S05]  /*00e0*/  @P0 BRA `(.L_x_1) ;  /* 0x0000000000a80947 */ /* 0x008fea0003800000 */
[----:B------:R-:W0:Y:S01]  /*00f0*/  S2R R25, SR_TID.X ;  /* 0x0000000000197919 */ /* 0x000e220000002100 */
[----:B------:R-:W1:Y:S01]  /*0100*/  S2UR UR6, SR_CgaCtaId ;  /* 0x00000000000679c3 */ /* 0x000e620000008800 */
[----:B------:R-:W-:Y:S01]  /*0110*/  UMOV UR5, 0x400 ;  /* 0x0000040000057882 */ /* 0x000fe20000000000 */
[----:B------:R-:W-:Y:S02]  /*0120*/  SHF.L.U32 R11, R12, 0x4, RZ ;  /* 0x000000040c0b7819 */ /* 0x000fe400000006ff */
[----:B------:R-:W-:Y:S01]  /*0130*/  MOV R4, R23 ;  /* 0x0000001700047202 */ /* 0x000fe20000000f00 */
[----:B-1----:R-:W-:Y:S01]  /*0140*/  ULEA UR5, UR6, UR5, 0x18 ;  /* 0x0000000506057291 */ /* 0x002fe2000f8ec0ff */
[-C--:B0-----:R-:W-:Y:S02]  /*0150*/  IADD3 R13, PT, PT, R0, R25.reuse, RZ ;  /* 0x00000019000d7210 */ /* 0x081fe40007ffe0ff */
[----:B------:R-:W-:-:S03]  /*0160*/  IADD3 R3, PT, PT, -R2, R25, RZ ;  /* 0x0000001902037210 */ /* 0x000fc60007ffe1ff */
[----:B------:R-:W-:Y:S02]  /*0170*/  LEA R10, R25, UR5, 0x4 ;  /* 0x00000005190a7c11 */ /* 0x000fe4000f8e20ff */
[----:B------:R-:W-:-:S07]  /*0180*/  IADD3 R14, PT, PT, R13, -0x1, RZ ;  /* 0xffffffff0d0e7810 */ /* 0x000fce0007ffe0ff */
.L_x_5:
[----:B------:R-:W-:Y:S01]  /*0190*/  ISETP.GE.U32.AND P0, PT, R25, R12, PT ;  /* 0x0000000c1900720c */ /* 0x000fe20003f06070 */
[----:B------:R-:W-:Y:S01]  /*01a0*/  BSSY.RECONVERGENT B1, `(.L_x_2) ;  /* 0x000001c000017945 */ /* 0x000fe20003800200 */
[C---:B------:R-:W-:Y:S02]  /*01b0*/  ISETP.GE.U32.AND P2, PT, R4.reuse, 0x2, PT ;  /* 0x000000020400780c */ /* 0x040fe40003f46070 */
[----:B------:R-:W-:-:S09]  /*01c0*/  IADD3 R16, PT, PT, R4, UR7, RZ ;  /* 0x0000000704107c10 */ /* 0x000fd2000fffe0ff */
[----:B------:R-:W-:Y:S05]  /*01d0*/  @P0 BRA `(.L_x_3) ;  /* 0x0000000000600947 */ /* 0x000fea0003800000 */
[----:B------:R-:W0:Y:S01]  /*01e0*/  LDCU.64 UR10, c[0x0][0x390] ;  /* 0x00007200ff0a77ac */ /* 0x000e220008000a00 */
[----:B------:R-:W-:Y:S01]  /*01f0*/  IADD3 R6, PT, PT, R4, UR4, RZ ;  /* 0x0000000404067c10 */ /* 0x000fe2000fffe0ff */
[----:B------:R-:W-:Y:S01]  /*0200*/  IMAD R15, R11, R4, R10 ;  /* 0x000000040b0f7224 */ /* 0x000fe200078e020a */
[----:B------:R-:W-:Y:S02]  /*0210*/  MOV R19, R13 ;  /* 0x0000000d00137202 */ /* 0x000fe40000000f00 */
[C---:B------:R-:W-:Y:S02]  /*0220*/  IADD3 R5, PT, PT, R6.reuse, -0x1, RZ ;  /* 0xffffffff06057810 */ /* 0x040fe40007ffe0ff */
[----:B------:R-:W-:Y:S02]  /*0230*/  MOV R21, R3 ;  /* 0x0000000300157202 */ /* 0x000fe40000000f00 */
[----:B0-----:R-:W-:Y:S01]  /*0240*/  ISETP.GT.AND P0, PT, R6, UR10, PT ;  /* 0x0000000a06007c0c */ /* 0x001fe2000bf04270 */
[----:B------:R-:W-:-:S03]  /*0250*/  IMAD R17, R5, UR11, R14 ;  /* 0x0000000b05117c24 */ /* 0x000fc6000f8e020e */
[----:B------:R-:W-:-:S13]  /*0260*/  ISETP.NE.AND P0, PT, R6, RZ, !P0 ;  /* 0x000000ff0600720c */ /* 0x000fda0004705270 */
.L_x_4:
[C---:B------:R-:W-:Y:S02]  /*0270*/  ISETP.GT.AND P1, PT, R19.reuse, UR12, PT ;  /* 0x0000000c13007c0c */ /* 0x040fe4000bf24270 */
[----:B------:R-:W-:Y:S02]  /*0280*/  CS2R R4, SRZ ;  /* 0x0000000000047805 */ /* 0x000fe4000001ff00 */
[----:B------:R-:W-:Y:S02]  /*0290*/  CS2R R6, SRZ ;  /* 0x0000000000067805 */ /* 0x000fe4000001ff00 */
[----:B------:R-:W-:-:S04]  /*02a0*/  ISETP.GT.AND P1, PT, R19, RZ, !P1 ;  /* 0x000000ff1300720c */ /* 0x000fc80004f24270 */
[----:B------:R-:W-:-:S13]  /*02b0*/  PLOP3.LUT P1, PT, P1, P0, PT, 0x80, 0x8 ;  /* 0x000000000008781c */ /* 0x000fda0000f21070 */
[----:B------:R-:W0:Y:S02]  /*02c0*/  @P1 LDC.64 R8, c[0x0][0x380] ;  /* 0x0000e000ff081b82 */ /* 0x000e240000000a00 */
[----:B0-----:R-:W-:-:S05]  /*02d0*/  @P1 IMAD.WIDE R8, R17, 0x10, R8 ;  /* 0x0000001011081825 */ /* 0x001fca00078e0208 */
[----:B------:R-:W2:Y:S01]  /*02e0*/  @P1 LDG.E.128.CONSTANT R4, desc[UR8][R8.64] ;  /* 0x0000000808041981 */ /* 0x000ea2000c1e9d00 */
[C---:B------:R-:W-:Y:S02]  /*02f0*/  IADD3 R21, PT, PT, R2.reuse, R21, RZ ;  /* 0x0000001502157210 */ /* 0x040fe40007ffe0ff */
[C---:B------:R-:W-:Y:S02]  /*0300*/  IADD3 R19, PT, PT, R2.reuse, R19, RZ ;  /* 0x0000001302137210 */ /* 0x040fe40007ffe0ff */
[----:B------:R-:W-:Y:S02]  /*0310*/  ISETP.GE.U32.AND P1, PT, R21, 0x2, PT ;  /* 0x000000021500780c */ /* 0x000fe40003f26070 */
[C---:B------:R-:W-:Y:S01]  /*0320*/  IADD3 R17, PT, PT, R2.reuse, R17, RZ ;  /* 0x0000001102117210 */ /* 0x040fe20007ffe0ff */
[----:B--2---:R0:W-:Y:S02]  /*0330*/  STS.128 [R15], R4 ;  /* 0x000000040f007388 */ /* 0x0041e40000000c00 */
[----:B0-----:R-:W-:-:S08]  /*0340*/  LEA R15, R2, R15, 0x4 ;  /* 0x0000000f020f7211 */ /* 0x001fd000078e20ff */
[----:B------:R-:W-:Y:S05]  /*0350*/  @!P1 BRA `(.L_x_4) ;  /* 0xfffffffc00c49947 */ /* 0x000fea000383ffff */
.L_x_3:
[----:B------:R-:W-:Y:S05]  /*0360*/  BSYNC.RECONVERGENT B1 ;  /* 0x0000000000017941 */ /* 0x000fea0003800200 */
.L_x_2:
[----:B------:R-:W-:Y:S01]  /*0370*/  MOV R4, R16 ;  /* 0x0000001000047202 */ /* 0x000fe20000000f00 */
[----:B------:R-:W-:Y:S06]  /*0380*/  @!P2 BRA `(.L_x_5) ;  /* 0xfffffffc0080a947 */ /* 0x000fec000383ffff */
.L_x_1:
[----:B------:R-:W-:Y:S05]  /*0390*/  BSYNC.RECONVERGENT B0 ;  /* 0x0000000000007941 */ /* 0x000fea0003800200 */
.L_x_0:
[----:B------:R-:W0:Y:S01]  /*03a0*/  S2R R5, SR_TID.X ;  /* 0x0000000000057919 */ /* 0x000e220000002100 */
[----:B------:R-:W1:Y:S01]  /*03b0*/  LDCU.64 UR10, c[0x0][0x390] ;  /* 0x00007200ff0a77ac */ /* 0x000e620008000a00 */
[----:B------:R-:W-:Y:S01]  /*03c0*/  IADD3 R3, PT, PT, R23, UR4, RZ ;  /* 0x0000000417037c10 */ /* 0x000fe2000fffe0ff */
[----:B------:R-:W-:Y:S03]  /*03d0*/  BAR.SYNC.DEFER_BLOCKING 0x0 ;  /* 0x0000000000007b1d */ /* 0x000fe60000010000 */
[----:B-1----:R-:W-:Y:S02]  /*03e0*/  ISETP.GE.AND P0, PT, R3, UR10, PT ;  /* 0x0000000a03007c0c */ /* 0x002fe4000bf06270 */
[----:B0-----:R-:W-:-:S04]  /*03f0*/  IADD3 R0, PT, PT, R0, R5, RZ ;  /* 0x0000000500007210 */ /* 0x001fc80007ffe0ff */
[----:B------:R-:W-:-:S13]  /*0400*/  ISETP.GE.OR P0, PT, R0, UR11, P0 ;  /* 0x0000000b00007c0c */ /* 0x000fda0008706670 */
[----:B------:R-:W-:Y:S05]  /*0410*/  @P0 EXIT ;  /* 0x000000000000094d */ /* 0x000fea0003800000 */
[----:B------:R-:W0:Y:S01]  /*0420*/  S2UR UR5, SR_CgaCtaId ;  /* 0x00000000000579c3 */ /* 0x000e220000008800 */
[----:B------:R-:W-:Y:S01]  /*0430*/  UMOV UR4, 0x400 ;  /* 0x0000040000047882 */ /* 0x000fe20000000000 */
[----:B------:R-:W-:Y:S01]  /*0440*/  IMAD R4, R12, R23, R5 ;  /* 0x000000170c047224 */ /* 0x000fe200078e0205 */
[----:B------:R-:W1:Y:S01]  /*0450*/  LDCU.128 UR12, c[0x3][0x10] ;  /* 0x00c00200ff0c77ac */ /* 0x000e620008000c00 */
[----:B------:R-:W-:Y:S01]  /*0460*/  IMAD R3, R3, UR11, R0 ;  /* 0x0000000b03037c24 */ /* 0x000fe2000f8e0200 */
[----:B------:R-:W2:Y:S01]  /*0470*/  LDCU.128 UR16, c[0x3][0x20] ;  /* 0x00c00400ff1077ac */ /* 0x000ea20008000c00 */
[----:B------:R-:W3:Y:S01]  /*0480*/  LDCU.128 UR20, c[0x3][0x30] ;  /* 0x00c00600ff1477ac */ /* 0x000ee20008000c00 */
[----:B------:R-:W4:Y:S01]  /*0490*/  LDCU.128 UR24, c[0x3][0x80] ;  /* 0x00c01000ff1877ac */ /* 0x000f220008000c00 */
[----:B0-----:R-:W-:-:S06]  /*04a0*/  ULEA UR4, UR5, UR4, 0x18 ;  /* 0x0000000405047291 */ /* 0x001fcc000f8ec0ff */
[----:B------:R-:W-:-:S04]  /*04b0*/  LEA R25, R4, UR4, 0x4 ;  /* 0x0000000404197c11 */ /* 0x000fc8000f8e20ff */
[-C--:B------:R-:W-:Y:S01]  /*04c0*/  LEA R28, R2, R25.reuse, 0x4 ;  /* 0x00000019021c7211 */ /* 0x080fe200078e20ff */
[----:B------:R-:W0:Y:S01]  /*04d0*/  LDS.128 R4, [R25] ;  /* 0x0000000019047984 */ /* 0x000e220000000c00 */
[----:B------:R-:W0:Y:S01]  /*04e0*/  LDCU.128 UR4, c[0x3][URZ] ;  /* 0x00c00000ff0477ac */ /* 0x000e220008000c00 */
[----:B------:R-:W-:Y:S02]  /*04f0*/  LEA R13, R12, R25, 0x4 ;  /* 0x000000190c0d7211 */ /* 0x000fe400078e20ff */
[----:B------:R-:W1:Y:S02]  /*0500*/  LDS.128 R20, [R25+0x10] ;  /* 0x0000100019147984 */ /* 0x000e640000000c00 */
[----:B------:R-:W-:Y:S02]  /*0510*/  LEA R2, R2, R13, 0x4 ;  /* 0x0000000d02027211 */ /* 0x000fe400078e20ff */
[----:B------:R1:W2:Y:S04]  /*0520*/  LDS.128 R16, [R25+0x20] ;  /* 0x0000200019107984 */ /* 0x0002a80000000c00 */
[----:B------:R-:W3:Y:S04]  /*0530*/  LDS.128 R8, [R28+0x20] ;  /* 0x000020001c087984 */ /* 0x000ee80000000c00 */
[----:B------:R-:W5:Y:S01]  /*0540*/  LDS.128 R12, [R28+0x30] ;  /* 0x000030001c0c7984 */ /* 0x000f620000000c00 */
[----:B0-----:R-:W-:Y:S01]  /*0550*/  FFMA R27, R4, UR4, RZ ;  /* 0x00000004041b7c23 */ /* 0x001fe200080000ff */
[----:B------:R-:W-:Y:S01]  /*0560*/  FFMA R4, R5, UR5, RZ ;  /* 0x0000000505047c23 */ /* 0x000fe200080000ff */
[----:B------:R-:W-:Y:S01]  /*0570*/  FFMA R5, R6, UR6, RZ ;  /* 0x0000000606057c23 */ /* 0x000fe200080000ff */
[----:B------:R-:W-:Y:S01]  /*0580*/  FFMA R6, R7, UR7, RZ ;  /* 0x0000000707067c23 */ /* 0x000fe200080000ff */
[----:B-1----:R-:W-:Y:S01]  /*0590*/  FFMA R25, R20, UR12, R27 ;  /* 0x0000000c14197c23 */ /* 0x002fe2000800001b */
[----:B------:R-:W-:Y:S01]  /*05a0*/  FFMA R20, R21, UR13, R4 ;  /* 0x0000000d15147c23 */ /* 0x000fe20008000004 */
[----:B------:R-:W-:Y:S01]  /*05b0*/  FFMA R21, R22, UR14, R5 ;  /* 0x0000000e16157c23 */ /* 0x000fe20008000005 */
[----:B------:R-:W-:Y:S01]  /*05c0*/  FFMA R26, R23, UR15, R6 ;  /* 0x0000000f171a7c23 */ /* 0x000fe20008000006 */
[----:B--2---:R-:W-:Y:S01]  /*05d0*/  FFMA R25, R16, UR16, R25 ;  /* 0x0000001010197c23 */ /* 0x004fe20008000019 */
[----:B------:R0:W1:Y:S01]  /*05e0*/  LDS.128 R4, [R28+0x40] ;  /* 0x000040001c047984 */ /* 0x0000620000000c00 */
[----:B------:R-:W-:Y:S01]  /*05f0*/  FFMA R24, R17, UR17, R20 ;  /* 0x0000001111187c23 */ /* 0x000fe20008000014 */
[----:B------:R-:W-:Y:S01]  /*0600*/  FFMA R27, R18, UR18, R21 ;  /* 0x00000012121b7c23 */ /* 0x000fe20008000015 */
[----:B------:R-:W-:Y:S01]  /*0610*/  FFMA R26, R19, UR19, R26 ;  /* 0x00000013131a7c23 */ /* 0x000fe2000800001a */
[----:B------:R-:W2:Y:S01]  /*0620*/  LDS.128 R20, [R2+0x20] ;  /* 0x0000200002147984 */ /* 0x000ea20000000c00 */
[----:B---3--:R-:W-:Y:S01]  /*0630*/  FFMA R25, R8, UR20, R25 ;  /* 0x0000001408197c23 */ /* 0x008fe20008000019 */
[----:B------:R-:W-:Y:S01]  /*0640*/  FFMA R24, R9, UR21, R24 ;  /* 0x0000001509187c23 */ /* 0x000fe20008000018 */
[----:B------:R-:W-:Y:S01]  /*0650*/  FFMA R27, R10, UR22, R27 ;  /* 0x000000160a1b7c23 */ /* 0x000fe2000800001b */
[----:B------:R-:W3:Y:S01]  /*0660*/  LDS.128 R16, [R2+0x30] ;  /* 0x0000300002107984 */ /* 0x000ee20000000c00 */
[----:B------:R-:W-:Y:S01]  /*0670*/  FFMA R26, R11, UR23, R26 ;  /* 0x000000170b1a7c23 */ /* 0x000fe2000800001a */
[----:B------:R-:W5:Y:S01]  /*0680*/  LDCU.128 UR4, c[0x3][0x40] ;  /* 0x00c00800ff0477ac */ /* 0x000f620008000c00 */
[----:B0-----:R-:W0:Y:S01]  /*0690*/  LDC.64 R28, c[0x0][0x388] ;  /* 0x0000e200ff1c7b82 */ /* 0x001e220000000a00 */
[----:B------:R-:W4:Y:S01]  /*06a0*/  LDS.128 R8, [R2+0x40] ;  /* 0x0000400002087984 */ /* 0x000f220000000c00 */
[----:B------:R-:W1:Y:S01]  /*06b0*/  LDCU.128 UR12, c[0x3][0x50] ;  /* 0x00c00a00ff0c77ac */ /* 0x000e620008000c00 */
[----:B------:R-:W2:Y:S01]  /*06c0*/  LDCU.128 UR16, c[0x3][0x60] ;  /* 0x00c00c00ff1077ac */ /* 0x000ea20008000c00 */
[----:B------:R-:W3:Y:S01]  /*06d0*/  LDCU.128 UR20, c[0x3][0x70] ;  /* 0x00c00e00ff1477ac */ /* 0x000ee20008000c00 */
[----:B-----5:R-:W-:Y:S01]  /*06e0*/  FFMA R25, R12, UR4, R25 ;  /* 0x000000040c197c23 */ /* 0x020fe20008000019 */
[----:B------:R-:W-:Y:S01]  /*06f0*/  FFMA R24, R13, UR5, R24 ;  /* 0x000000050d187c23 */ /* 0x000fe20008000018 */
[----:B------:R-:W-:Y:S01]  /*0700*/  FFMA R27, R14, UR6, R27 ;  /* 0x000000060e1b7c23 */ /* 0x000fe2000800001b */
[----:B------:R-:W-:Y:S01]  /*0710*/  FFMA R26, R15, UR7, R26 ;  /* 0x000000070f1a7c23 */ /* 0x000fe2000800001a */
[----:B0-----:R-:W-:-:S04]  /*0720*/  IMAD.WIDE R28, R3, 0x10, R28 ;  /* 0x00000010031c7825 */ /* 0x001fc800078e021c */
[----:B-1----:R-:W-:Y:S01]  /*0730*/  FFMA R25, R4, UR12, R25 ;  /* 0x0000000c04197c23 */ /* 0x002fe20008000019 */
[----:B------:R-:W-:Y:S01]  /*0740*/  FFMA R24, R5, UR13, R24 ;  /* 0x0000000d05187c23 */ /* 0x000fe20008000018 */
[----:B------:R-:W-:Y:S01]  /*0750*/  FFMA R27, R6, UR14, R27 ;  /* 0x0000000e061b7c23 */ /* 0x000fe2000800001b */
[----:B------:R-:W-:Y:S01]  /*0760*/  FFMA R26, R7, UR15, R26 ;  /* 0x0000000f071a7c23 */ /* 0x000fe2000800001a */
[----:B--2---:R-:W-:Y:S01]  /*0770*/  FFMA R25, R20, UR16, R25 ;  /* 0x0000001014197c23 */ /* 0x004fe20008000019 */
[----:B------:R-:W-:Y:S01]  /*0780*/  FFMA R24, R21, UR17, R24 ;  /* 0x0000001115187c23 */ /* 0x000fe20008000018 */
[----:B------:R-:W-:Y:S01]  /*0790*/  FFMA R27, R22, UR18, R27 ;  /* 0x00000012161b7c23 */ /* 0x000fe2000800001b */
[----:B------:R-:W-:Y:S01]  /*07a0*/  FFMA R26, R23, UR19, R26 ;  /* 0x00000013171a7c23 */ /* 0x000fe2000800001a */
[----:B---3--:R-:W-:Y:S01]  /*07b0*/  FFMA R25, R16, UR20, R25 ;  /* 0x0000001410197c23 */ /* 0x008fe20008000019 */
[----:B------:R-:W-:Y:S01]  /*07c0*/  FFMA R24, R17, UR21, R24 ;  /* 0x0000001511187c23 */ /* 0x000fe20008000018 */
[----:B------:R-:W-:Y:S01]  /*07d0*/  FFMA R27, R18, UR22, R27 ;  /* 0x00000016121b7c23 */ /* 0x000fe2000800001b */
[----:B------:R-:W-:Y:S01]  /*07e0*/  FFMA R26, R19, UR23, R26 ;  /* 0x00000017131a7c23 */ /* 0x000fe2000800001a */
[----:B----4-:R-:W-:Y:S01]  /*07f0*/  FFMA R8, R8, UR24, R25 ;  /* 0x0000001808087c23 */ /* 0x010fe20008000019 */
[----:B------:R-:W-:Y:S01]  /*0800*/  FFMA R9, R9, UR25, R24 ;  /* 0x0000001909097c23 */ /* 0x000fe20008000018 */
[----:B------:R-:W-:Y:S01]  /*0810*/  FFMA R10, R10, UR26, R27 ;  /* 0x0000001a0a0a7c23 */ /* 0x000fe2000800001b */
[----:B------:R-:W-:-:S05]  /*0820*/  FFMA R11, R11, UR27, R26 ;  /* 0x0000001b0b0b7c23 */ /* 0x000fca000800001a */
[----:B------:R-:W-:Y:S01]  /*0830*/  STG.E.128 desc[UR8][R28.64], R8 ;  /* 0x000000081c007986 */ /* 0x000fe2000c101d08 */
[----:B------:R-:W-:Y:S05]  /*0840*/  EXIT ;  /* 0x000000000000794d */ /* 0x000fea0003800000 */
.L_x_6:
[----:B------:R-:W-:-:S00]  /*0850*/  BRA `(.L_x_6) ;  /* 0xfffffffc00fc7947 */ /* 0x000fc0000383ffff */
[----:B------:R-:W-:-:S00]  /*0860*/  NOP ;  /* 0x0000000000007918 */ /* 0x000fc00000000000 */
        /* <DEDUP_REMOVED lines=9> */
.L_x_7:


//--------------------- .nv.shared._Z27conv2d_float4_shared_kernelPK6float4PS_ii --------------------------
	.section	.nv.shared._Z27conv2d_float4_shared_kernelPK6float4PS_ii,"aw",@nobits
	.sectionflags	@""
	.align	16
	.zero		1024


//--------------------- .nv.shared.reserved.0     --------------------------
	.section	.nv.shared.reserved.0,"aw",@nobits
	.weak		__nv_reservedSMEM_offset_0_alias
	.size		__nv_reservedSMEM_offset_0_alias, 0, 64
	.other		__nv_reservedSMEM_offset_0_alias,@"STO_CUDA_RESERVED_SHARED STV_DEFAULT"
__nv_reservedSMEM_offset_0_alias:
	.zero		0
	.zero		64


//--------------------- .nv.constant0._Z27conv2d_float4_shared_kernelPK6float4PS_ii --------------------------
	.section	.nv.constant0._Z27conv2d_float4_shared_kernelPK6float4PS_ii,"a",@progbits
	.sectionflags	@""
	.align	4
.nv.constant0._Z27conv2d_float4_shared_kernelPK6float4PS_ii:
	.zero		920


//--------------------- SYMBOLS --------------------------

	.type		.nv.reservedSmem.offset0,@object
	.size		.nv.reservedSmem.offset0,0x4
	.type		.nv.reservedSmem.cap,@object
	.size		.nv.reservedSmem.cap,0x4
